//
// Generated by NVIDIA NVVM Compiler
//
// Compiler Build ID: CL-36424714
// Cuda compilation tools, release 13.0, V13.0.88
// Based on NVVM 20.0.0
//

.version 9.0
.target sm_100
.address_size 64

	// .globl	_Z15warpTiledMatMulPiS_S_i
// _ZZ15warpTiledMatMulPiS_S_iE7sharedA has been demoted
// _ZZ15warpTiledMatMulPiS_S_iE7sharedB has been demoted

.visible .entry _Z15warpTiledMatMulPiS_S_i(
	.param .u64 .ptr .align 1 _Z15warpTiledMatMulPiS_S_i_param_0,
	.param .u64 .ptr .align 1 _Z15warpTiledMatMulPiS_S_i_param_1,
	.param .u64 .ptr .align 1 _Z15warpTiledMatMulPiS_S_i_param_2,
	.param .u32 _Z15warpTiledMatMulPiS_S_i_param_3
)
{
	.reg .pred 	%p<8>;
	.reg .b32 	%r<153>;
	.reg .b64 	%rd<13>;
	// demoted variable
	.shared .align 4 .b8 _ZZ15warpTiledMatMulPiS_S_iE7sharedA[4096];
	// demoted variable
	.shared .align 4 .b8 _ZZ15warpTiledMatMulPiS_S_iE7sharedB[4096];
	ld.param.u64 	%rd4, [_Z15warpTiledMatMulPiS_S_i_param_0];
	ld.param.u64 	%rd5, [_Z15warpTiledMatMulPiS_S_i_param_1];
	ld.param.u64 	%rd6, [_Z15warpTiledMatMulPiS_S_i_param_2];
	ld.param.u32 	%r31, [_Z15warpTiledMatMulPiS_S_i_param_3];
	mov.u32 	%r144, %tid.x;
	mov.u32 	%r146, %tid.y;
	mov.u32 	%r33, %ctaid.y;
	shl.b32 	%r34, %r33, 5;
	add.s32 	%r3, %r34, %r146;
	mov.u32 	%r35, %ctaid.x;
	shl.b32 	%r4, %r35, 5;
	add.s32 	%r5, %r4, %r144;
	setp.lt.s32 	%p1, %r31, 17;
	mov.b32 	%r152, 0;
	@%p1 bra 	$L__BB0_7;
	add.s32 	%r37, %r31, 15;
	shr.u32 	%r38, %r37, 5;
	shl.b32 	%r39, %r146, 7;
	mov.u32 	%r40, _ZZ15warpTiledMatMulPiS_S_iE7sharedA;
	add.s32 	%r6, %r40, %r39;
	shl.b32 	%r41, %r144, 2;
	add.s32 	%r7, %r6, %r41;
	mov.u32 	%r42, _ZZ15warpTiledMatMulPiS_S_iE7sharedB;
	add.s32 	%r9, %r42, %r41;
	add.s32 	%r8, %r9, %r39;
	neg.s32 	%r148, %r38;
	mad.lo.s32 	%r43, %r146, %r31, %r144;
	add.s32 	%r147, %r43, %r4;
	shl.b32 	%r12, %r31, 5;
	mad.lo.s32 	%r145, %r31, %r3, %r144;
	cvta.to.global.u64 	%rd1, %rd4;
	cvta.to.global.u64 	%rd2, %rd5;
	mov.b32 	%r152, 0;
$L__BB0_2:
	setp.ge.u32 	%p2, %r3, %r31;
	mul.wide.s32 	%rd7, %r145, 4;
	add.s64 	%rd3, %rd1, %rd7;
	setp.ge.s32 	%p3, %r144, %r31;
	mov.b32 	%r150, 0;
	or.pred  	%p4, %p2, %p3;
	@%p4 bra 	$L__BB0_4;
	ld.global.u32 	%r150, [%rd3];
$L__BB0_4:
	st.shared.u32 	[%r7], %r150;
	max.s32 	%r46, %r5, %r146;
	setp.ge.s32 	%p5, %r46, %r31;
	mov.b32 	%r151, 0;
	@%p5 bra 	$L__BB0_6;
	mul.wide.s32 	%rd8, %r147, 4;
	add.s64 	%rd9, %rd2, %rd8;
	ld.global.u32 	%r151, [%rd9];
$L__BB0_6:
	st.shared.u32 	[%r8], %r151;
	bar.sync 	0;
	ld.shared.u32 	%r47, [%r6];
	ld.shared.u32 	%r48, [%r9];
	mad.lo.s32 	%r49, %r48, %r47, %r152;
	ld.shared.u32 	%r50, [%r6+4];
	ld.shared.u32 	%r51, [%r9+128];
	mad.lo.s32 	%r52, %r51, %r50, %r49;
	ld.shared.u32 	%r53, [%r6+8];
	ld.shared.u32 	%r54, [%r9+256];
	mad.lo.s32 	%r55, %r54, %r53, %r52;
	ld.shared.u32 	%r56, [%r6+12];
	ld.shared.u32 	%r57, [%r9+384];
	mad.lo.s32 	%r58, %r57, %r56, %r55;
	ld.shared.u32 	%r59, [%r6+16];
	ld.shared.u32 	%r60, [%r9+512];
	mad.lo.s32 	%r61, %r60, %r59, %r58;
	ld.shared.u32 	%r62, [%r6+20];
	ld.shared.u32 	%r63, [%r9+640];
	mad.lo.s32 	%r64, %r63, %r62, %r61;
	ld.shared.u32 	%r65, [%r6+24];
	ld.shared.u32 	%r66, [%r9+768];
	mad.lo.s32 	%r67, %r66, %r65, %r64;
	ld.shared.u32 	%r68, [%r6+28];
	ld.shared.u32 	%r69, [%r9+896];
	mad.lo.s32 	%r70, %r69, %r68, %r67;
	ld.shared.u32 	%r71, [%r6+32];
	ld.shared.u32 	%r72, [%r9+1024];
	mad.lo.s32 	%r73, %r72, %r71, %r70;
	ld.shared.u32 	%r74, [%r6+36];
	ld.shared.u32 	%r75, [%r9+1152];
	mad.lo.s32 	%r76, %r75, %r74, %r73;
	ld.shared.u32 	%r77, [%r6+40];
	ld.shared.u32 	%r78, [%r9+1280];
	mad.lo.s32 	%r79, %r78, %r77, %r76;
	ld.shared.u32 	%r80, [%r6+44];
	ld.shared.u32 	%r81, [%r9+1408];
	mad.lo.s32 	%r82, %r81, %r80, %r79;
	ld.shared.u32 	%r83, [%r6+48];
	ld.shared.u32 	%r84, [%r9+1536];
	mad.lo.s32 	%r85, %r84, %r83, %r82;
	ld.shared.u32 	%r86, [%r6+52];
	ld.shared.u32 	%r87, [%r9+1664];
	mad.lo.s32 	%r88, %r87, %r86, %r85;
	ld.shared.u32 	%r89, [%r6+56];
	ld.shared.u32 	%r90, [%r9+1792];
	mad.lo.s32 	%r91, %r90, %r89, %r88;
	ld.shared.u32 	%r92, [%r6+60];
	ld.shared.u32 	%r93, [%r9+1920];
	mad.lo.s32 	%r94, %r93, %r92, %r91;
	ld.shared.u32 	%r95, [%r6+64];
	ld.shared.u32 	%r96, [%r9+2048];
	mad.lo.s32 	%r97, %r96, %r95, %r94;
	ld.shared.u32 	%r98, [%r6+68];
	ld.shared.u32 	%r99, [%r9+2176];
	mad.lo.s32 	%r100, %r99, %r98, %r97;
	ld.shared.u32 	%r101, [%r6+72];
	ld.shared.u32 	%r102, [%r9+2304];
	mad.lo.s32 	%r103, %r102, %r101, %r100;
	ld.shared.u32 	%r104, [%r6+76];
	ld.shared.u32 	%r105, [%r9+2432];
	mad.lo.s32 	%r106, %r105, %r104, %r103;
	ld.shared.u32 	%r107, [%r6+80];
	ld.shared.u32 	%r108, [%r9+2560];
	mad.lo.s32 	%r109, %r108, %r107, %r106;
	ld.shared.u32 	%r110, [%r6+84];
	ld.shared.u32 	%r111, [%r9+2688];
	mad.lo.s32 	%r112, %r111, %r110, %r109;
	ld.shared.u32 	%r113, [%r6+88];
	ld.shared.u32 	%r114, [%r9+2816];
	mad.lo.s32 	%r115, %r114, %r113, %r112;
	ld.shared.u32 	%r116, [%r6+92];
	ld.shared.u32 	%r117, [%r9+2944];
	mad.lo.s32 	%r118, %r117, %r116, %r115;
	ld.shared.u32 	%r119, [%r6+96];
	ld.shared.u32 	%r120, [%r9+3072];
	mad.lo.s32 	%r121, %r120, %r119, %r118;
	ld.shared.u32 	%r122, [%r6+100];
	ld.shared.u32 	%r123, [%r9+3200];
	mad.lo.s32 	%r124, %r123, %r122, %r121;
	ld.shared.u32 	%r125, [%r6+104];
	ld.shared.u32 	%r126, [%r9+3328];
	mad.lo.s32 	%r127, %r126, %r125, %r124;
	ld.shared.u32 	%r128, [%r6+108];
	ld.shared.u32 	%r129, [%r9+3456];
	mad.lo.s32 	%r130, %r129, %r128, %r127;
	ld.shared.u32 	%r131, [%r6+112];
	ld.shared.u32 	%r132, [%r9+3584];
	mad.lo.s32 	%r133, %r132, %r131, %r130;
	ld.shared.u32 	%r134, [%r6+116];
	ld.shared.u32 	%r135, [%r9+3712];
	mad.lo.s32 	%r136, %r135, %r134, %r133;
	ld.shared.u32 	%r137, [%r6+120];
	ld.shared.u32 	%r138, [%r9+3840];
	mad.lo.s32 	%r139, %r138, %r137, %r136;
	ld.shared.u32 	%r140, [%r6+124];
	ld.shared.u32 	%r141, [%r9+3968];
	mad.lo.s32 	%r152, %r141, %r140, %r139;
	bar.sync 	0;
	add.s32 	%r148, %r148, 1;
	setp.ne.s32 	%p6, %r148, 0;
	add.s32 	%r147, %r147, %r12;
	add.s32 	%r146, %r146, 32;
	add.s32 	%r145, %r145, 32;
	add.s32 	%r144, %r144, 32;
	@%p6 bra 	$L__BB0_2;
$L__BB0_7:
	max.s32 	%r142, %r3, %r5;
	setp.ge.s32 	%p7, %r142, %r31;
	@%p7 bra 	$L__BB0_9;
	mad.lo.s32 	%r143, %r31, %r3, %r5;
	cvta.to.global.u64 	%rd10, %rd6;
	mul.wide.s32 	%rd11, %r143, 4;
	add.s64 	%rd12, %rd10, %rd11;
	st.global.u32 	[%rd12], %r152;
$L__BB0_9:
	ret;

}


// ===== COMPILED SASS (sm_100) =====

	.target	sm_100

	.elftype	@"ET_EXEC"


//--------------------- .note.nv.tkinfo           --------------------------
	.section	.note.nv.tkinfo,"",@"SHT_NOTE"
	.sectionflags	@"SHF_NOTE_NV_TKINFO"
	.tkinfo
        /*0018*/ 	.word	0x00000002
        /*0030*/ 	.string	""
        /*0030*/ 	.string	"ptxas"
        /*0030*/ 	.string	"Cuda compilation tools, release 13.0, V13.0.88"
        /*0030*/ 	.string	"Build cuda_13.0.r13.0/compiler.36424714_0"
        /*0030*/ 	.string	"-arch sm_100 -m 64 "



//--------------------- .note.nv.cuinfo           --------------------------
	.section	.note.nv.cuinfo,"",@"SHT_NOTE"
	.sectionflags	@"SHF_NOTE_NV_CUINFO"
        /*0018*/ 	.short	0x0002
        /*001a*/ 	.short	0x0064
        /*001c*/ 	.short	0x0082
	.zero		2


//--------------------- .nv.info                  --------------------------
	.section	.nv.info,"",@"SHT_CUDA_INFO"
	.align	4


	//----- nvinfo : EIATTR_REGCOUNT
	.align		4
        /*0000*/ 	.byte	0x04, 0x2f
        /*0002*/ 	.short	(.L_1 - .L_0)
	.align		4
.L_0:
        /*0004*/ 	.word	index@(_Z15warpTiledMatMulPiS_S_i)
        /*0008*/ 	.word	0x00000020


	//----- nvinfo : EIATTR_FRAME_SIZE
	.align		4
.L_1:
        /*000c*/ 	.byte	0x04, 0x11
        /*000e*/ 	.short	(.L_3 - .L_2)
	.align		4
.L_2:
        /*0010*/ 	.word	index@(_Z15warpTiledMatMulPiS_S_i)
        /*0014*/ 	.word	0x00000000


	//----- nvinfo : EIATTR_MIN_STACK_SIZE
	.align		4
.L_3:
        /*0018*/ 	.byte	0x04, 0x12
        /*001a*/ 	.short	(.L_5 - .L_4)
	.align		4
.L_4:
        /*001c*/ 	.word	index@(_Z15warpTiledMatMulPiS_S_i)
        /*0020*/ 	.word	0x00000000
.L_5:


//--------------------- .nv.compat                --------------------------
	.section	.nv.compat,"",@"SHT_CUDA_COMPAT_INFO"
	.align	4
        /*0000*/ 	.byte	0x02, 0x09, 0x00, 0x00, 0x02, 0x02, 0x01, 0x00, 0x02, 0x05, 0x05, 0x00, 0x03, 0x07, 0x01, 0x01
        /*0010*/ 	.byte	0x02, 0x03, 0x00, 0x00, 0x02, 0x06, 0x01, 0x00, 0x04, 0x0b, 0x08, 0x00, 0x09, 0x00, 0x00, 0x00
        /*0020*/ 	.byte	0x00, 0x00, 0x00, 0x00


//--------------------- .nv.info._Z15warpTiledMatMulPiS_S_i --------------------------
	.section	.nv.info._Z15warpTiledMatMulPiS_S_i,"",@"SHT_CUDA_INFO"
	.sectionflags	@""
	.align	4


	//----- nvinfo : EIATTR_CUDA_API_VERSION
	.align		4
        /*0000*/ 	.byte	0x04, 0x37
        /*0002*/ 	.short	(.L_7 - .L_6)
.L_6:
        /*0004*/ 	.word	0x00000082


	//----- nvinfo : EIATTR_KPARAM_INFO
	.align		4
.L_7:
        /*0008*/ 	.byte	0x04, 0x17
        /*000a*/ 	.short	(.L_9 - .L_8)
.L_8:
        /*000c*/ 	.word	0x00000000
        /*0010*/ 	.short	0x0003
        /*0012*/ 	.short	0x0018
        /*0014*/ 	.byte	0x00, 0xf0, 0x11, 0x00


	//----- nvinfo : EIATTR_KPARAM_INFO
	.align		4
.L_9:
        /*0018*/ 	.byte	0x04, 0x17
        /*001a*/ 	.short	(.L_11 - .L_10)
.L_10:
        /*001c*/ 	.word	0x00000000
        /*0020*/ 	.short	0x0002
        /*0022*/ 	.short	0x0010
        /*0024*/ 	.byte	0x00, 0xf5, 0x21, 0x00


	//----- nvinfo : EIATTR_KPARAM_INFO
	.align		4
.L_11:
        /*0028*/ 	.byte	0x04, 0x17
        /*002a*/ 	.short	(.L_13 - .L_12)
.L_12:
        /*002c*/ 	.word	0x00000000
        /*0030*/ 	.short	0x0001
        /*0032*/ 	.short	0x0008
        /*0034*/ 	.byte	0x00, 0xf5, 0x21, 0x00


	//----- nvinfo : EIATTR_KPARAM_INFO
	.align		4
.L_13:
        /*0038*/ 	.byte	0x04, 0x17
        /*003a*/ 	.short	(.L_15 - .L_14)
.L_14:
        /*003c*/ 	.word	0x00000000
        /*0040*/ 	.short	0x0000
        /*0042*/ 	.short	0x0000
        /*0044*/ 	.byte	0x00, 0xf5, 0x21, 0x00


	//----- nvinfo : EIATTR_SPARSE_MMA_MASK
	.align		4
.L_15:
        /*0048*/ 	.byte	0x03, 0x50
        /*004a*/ 	.short	0x0000


	//----- nvinfo : EIATTR_MAXREG_COUNT
	.align		4
        /*004c*/ 	.byte	0x03, 0x1b
        /*004e*/ 	.short	0x00ff


	//----- nvinfo : EIATTR_NUM_BARRIERS
	.align		4
        /*0050*/ 	.byte	0x02, 0x4c
        /*0052*/ 	.byte	0x01
	.zero		1


	//----- nvinfo : EIATTR_MERCURY_ISA_VERSION
	.align		4
        /*0054*/ 	.byte	0x03, 0x5f
        /*0056*/ 	.short	0x0101


	//----- nvinfo : EIATTR_VRC_CTA_INIT_COUNT
	.align		4
        /*0058*/ 	.byte	0x02, 0x4a
	.zero		1
	.zero		1


	//----- nvinfo : EIATTR_EXIT_INSTR_OFFSETS
	.align		4
        /*005c*/ 	.byte	0x04, 0x1c
        /*005e*/ 	.short	(.L_17 - .L_16)


	//   ....[0]....
.L_16:
        /*0060*/ 	.word	0x00000800


	//   ....[1]....
        /*0064*/ 	.word	0x00000850


	//----- nvinfo : EIATTR_CBANK_PARAM_SIZE
	.align		4
.L_17:
        /*0068*/ 	.byte	0x03, 0x19
        /*006a*/ 	.short	0x001c


	//----- nvinfo : EIATTR_PARAM_CBANK
	.align		4
        /*006c*/ 	.byte	0x04, 0x0a
        /*006e*/ 	.short	(.L_19 - .L_18)
	.align		4
.L_18:
        /*0070*/ 	.word	index@(.nv.constant0._Z15warpTiledMatMulPiS_S_i)
        /*0074*/ 	.short	0x0380
        /*0076*/ 	.short	0x001c


	//----- nvinfo : EIATTR_SW_WAR
	.align		4
.L_19:
        /*0078*/ 	.byte	0x04, 0x36
        /*007a*/ 	.short	(.L_21 - .L_20)
.L_20:
        /*007c*/ 	.word	0x00000008
.L_21:


//--------------------- .nv.callgraph             --------------------------
	.section	.nv.callgraph,"",@"SHT_CUDA_CALLGRAPH"
	.align	4
	.sectionentsize	8
	.align		4
        /*0000*/ 	.word	0x00000000
	.align		4
        /*0004*/ 	.word	0xffffffff
	.align		4
        /*0008*/ 	.word	0x00000000
	.align		4
        /*000c*/ 	.word	0xfffffffe
	.align		4
        /*0010*/ 	.word	0x00000000
	.align		4
        /*0014*/ 	.word	0xfffffffd
	.align		4
        /*0018*/ 	.word	0x00000000
	.align		4
        /*001c*/ 	.word	0xfffffffc


//--------------------- .text._Z15warpTiledMatMulPiS_S_i --------------------------
	.section	.text._Z15warpTiledMatMulPiS_S_i,"ax",@progbits
	.align	128
        .global         _Z15warpTiledMatMulPiS_S_i
        .type           _Z15warpTiledMatMulPiS_S_i,@function
        .size           _Z15warpTiledMatMulPiS_S_i,(.L_x_3 - _Z15warpTiledMatMulPiS_S_i)
        .other          _Z15warpTiledMatMulPiS_S_i,@"STO_CUDA_ENTRY STV_DEFAULT"
_Z15warpTiledMatMulPiS_S_i:
.text._Z15warpTiledMatMulPiS_S_i:
[----:B------:R-:W-:Y:S01]  /*0000*/  LDC R1, c[0x0][0x37c] ;  /* 0x0000df00ff017b82 */ /* 0x000fe20000000800 */
[----:B------:R-:W0:Y:S01]  /*0010*/  LDCU UR4, c[0x0][0x398] ;  /* 0x00007300ff0477ac */ /* 0x000e220008000800 */
[----:B------:R-:W1:Y:S01]  /*0020*/  S2R R18, SR_TID.Y ;  /* 0x0000000000127919 */ /* 0x000e620000002200 */
[----:B------:R-:W-:Y:S01]  /*0030*/  HFMA2 R25, -RZ, RZ, 0, 0 ;  /* 0x00000000ff197431 */ /* 0x000fe200000001ff */
[----:B------:R-:W2:Y:S01]  /*0040*/  LDCU.64 UR8, c[0x0][0x358] ;  /* 0x00006b00ff0877ac */ /* 0x000ea20008000a00 */
[----:B------:R-:W1:Y:S01]  /*0050*/  S2R R3, SR_CTAID.Y ;  /* 0x0000000000037919 */ /* 0x000e620000002600 */
[----:B------:R-:W3:Y:S01]  /*0060*/  S2R R19, SR_TID.X ;  /* 0x0000000000137919 */ /* 0x000ee20000002100 */
[----:B------:R-:W3:Y:S01]  /*0070*/  S2R R4, SR_CTAID.X ;  /* 0x0000000000047919 */ /* 0x000ee20000002500 */
[----:B0-----:R-:W-:-:S04]  /*0080*/  MOV R6, UR4 ;  /* 0x0000000400067c02 */ /* 0x001fc80008000f00 */
[----:B------:R-:W-:Y:S02]  /*0090*/  ISETP.GE.AND P0, PT, R6, 0x11, PT ;  /* 0x000000110600780c */ /* 0x000fe40003f06270 */
[----:B-1----:R-:W-:Y:S02]  /*00a0*/  LEA R20, R3, R18, 0x5 ;  /* 0x0000001203147211 */ /* 0x002fe400078e28ff */
[----:B---3--:R-:W-:-:S09]  /*00b0*/  LEA R21, R4, R19, 0x5 ;  /* 0x0000001304157211 */ /* 0x008fd200078e28ff */
[----:B--2---:R-:W-:Y:S05]  /*00c0*/  @!P0 BRA `(.L_x_0) ;  /* 0x0000000400c48947 */ /* 0x004fea0003800000 */
[----:B------:R-:W0:Y:S01]  /*00d0*/  S2UR UR6, SR_CgaCtaId ;  /* 0x00000000000679c3 */ /* 0x000e220000008800 */
[----:B------:R-:W-:Y:S01]  /*00e0*/  UMOV UR4, 0x400 ;  /* 0x0000040000047882 */ /* 0x000fe20000000000 */
[----:B------:R-:W-:Y:S01]  /*00f0*/  IADD3 R2, PT, PT, R6, 0xf, RZ ;  /* 0x0000000f06027810 */ /* 0x000fe20007ffe0ff */
[----:B------:R-:W-:Y:S01]  /*0100*/  UIADD3 UR5, UPT, UPT, UR4, 0x1000, URZ ;  /* 0x0000100004057890 */ /* 0x000fe2000fffe0ff */
[-CC-:B------:R-:W-:Y:S01]  /*0110*/  IMAD R17, R18, R6.reuse, R19.reuse ;  /* 0x0000000612117224 */ /* 0x180fe200078e0213 */
[----:B------:R-:W-:Y:S01]  /*0120*/  MOV R25, RZ ;  /* 0x000000ff00197202 */ /* 0x000fe20000000f00 */
[----:B------:R-:W-:Y:S01]  /*0130*/  IMAD R7, R20, R6, R19 ;  /* 0x0000000614077224 */ /* 0x000fe200078e0213 */
[----:B------:R-:W-:Y:S01]  /*0140*/  SHF.R.U32.HI R2, RZ, 0x5, R2 ;  /* 0x00000005ff027819 */ /* 0x000fe20000011602 */
[----:B------:R-:W1:Y:S01]  /*0150*/  LDC R0, c[0x0][0x398] ;  /* 0x0000e600ff007b82 */ /* 0x000e620000000800 */
[----:B------:R-:W-:Y:S02]  /*0160*/  LEA R17, R4, R17, 0x5 ;  /* 0x0000001104117211 */ /* 0x000fe400078e28ff */
[----:B------:R-:W-:-:S05]  /*0170*/  IADD3 R16, PT, PT, -R2, RZ, RZ ;  /* 0x000000ff02107210 */ /* 0x000fca0007ffe1ff */
[----:B------:R-:W2:Y:S01]  /*0180*/  LDC.64 R22, c[0x0][0x380] ;  /* 0x0000e000ff167b82 */ /* 0x000ea20000000a00 */
[----:B0-----:R-:W-:Y:S02]  /*0190*/  ULEA UR4, UR6, UR4, 0x18 ;  /* 0x0000000406047291 */ /* 0x001fe4000f8ec0ff */
[----:B------:R-:W-:-:S04]  /*01a0*/  ULEA UR5, UR6, UR5, 0x18 ;  /* 0x0000000506057291 */ /* 0x000fc8000f8ec0ff */
[C---:B------:R-:W-:Y:S02]  /*01b0*/  LEA R5, R18.reuse, UR4, 0x7 ;  /* 0x0000000412057c11 */ /* 0x040fe4000f8e38ff */
[C---:B------:R-:W-:Y:S02]  /*01c0*/  LEA R3, R19.reuse, UR5, 0x2 ;  /* 0x0000000513037c11 */ /* 0x040fe4000f8e10ff */
[----:B------:R-:W-:Y:S02]  /*01d0*/  LEA R4, R19, R5, 0x2 ;  /* 0x0000000513047211 */ /* 0x000fe400078e10ff */
[----:B------:R-:W-:-:S07]  /*01e0*/  LEA R2, R18, R3, 0x7 ;  /* 0x0000000312027211 */ /* 0x000fce00078e38ff */
.L_x_1:
[----:B-1----:R-:W-:Y:S01]  /*01f0*/  MOV R6, R0 ;  /* 0x0000000000067202 */ /* 0x002fe20000000f00 */
[----:B------:R-:W-:Y:S01]  /*0200*/  HFMA2 R29, -RZ, RZ, 0, 0 ;  /* 0x00000000ff1d7431 */ /* 0x000fe200000001ff */
[----:B------:R-:W-:Y:S02]  /*0210*/  VIMNMX R9, PT, PT, R21, R18, !PT ;  /* 0x0000001215097248 */ /* 0x000fe40007fe0100 */
[-C--:B------:R-:W-:Y:S02]  /*0220*/  ISETP.GE.AND P0, PT, R19, R6.reuse, PT ;  /* 0x000000061300720c */ /* 0x080fe40003f06270 */
[-C--:B------:R-:W-:Y:S01]  /*0230*/  ISETP.GE.AND P1, PT, R9, R6.reuse, PT ;  /* 0x000000060900720c */ /* 0x080fe20003f26270 */
[----:B--2---:R-:W-:Y:S01]  /*0240*/  IMAD.WIDE R8, R7, 0x4, R22 ;  /* 0x0000000407087825 */ /* 0x004fe200078e0216 */
[----:B------:R-:W-:Y:S02]  /*0250*/  ISETP.GE.U32.OR P0, PT, R20, R6, P0 ;  /* 0x000000061400720c */ /* 0x000fe40000706470 */
[----:B------:R-:W-:-:S09]  /*0260*/  MOV R24, RZ ;  /* 0x000000ff00187202 */ /* 0x000fd20000000f00 */
[----:B------:R-:W0:Y:S02]  /*0270*/  @!P1 LDC.64 R10, c[0x0][0x388] ;  /* 0x0000e200ff0a9b82 */ /* 0x000e240000000a00 */
[----:B------:R-:W2:Y:S01]  /*0280*/  @!P0 LDG.E R29, desc[UR8][R8.64] ;  /* 0x00000008081d8981 */ /* 0x000ea2000c1e1900 */
[----:B0-----:R-:W-:-:S05]  /*0290*/  @!P1 IMAD.WIDE R10, R17, 0x4, R10 ;  /* 0x00000004110a9825 */ /* 0x001fca00078e020a */
[----:B------:R-:W3:Y:S04]  /*02a0*/  @!P1 LDG.E R24, desc[UR8][R10.64] ;  /* 0x000000080a189981 */ /* 0x000ee8000c1e1900 */
[----:B--2---:R-:W-:Y:S04]  /*02b0*/  STS [R4], R29 ;  /* 0x0000001d04007388 */ /* 0x004fe80000000800 */
[----:B---3--:R-:W-:Y:S01]  /*02c0*/  STS [R2], R24 ;  /* 0x0000001802007388 */ /* 0x008fe20000000800 */
[----:B------:R-:W-:Y:S06]  /*02d0*/  BAR.SYNC.DEFER_BLOCKING 0x0 ;  /* 0x0000000000007b1d */ /* 0x000fec0000010000 */
[----:B------:R-:W-:Y:S04]  /*02e0*/  LDS R26, [R3] ;  /* 0x00000000031a7984 */ /* 0x000fe80000000800 */
[----:B------:R-:W0:Y:S04]  /*02f0*/  LDS.128 R12, [R5] ;  /* 0x00000000050c7984 */ /* 0x000e280000000c00 */
[----:B------:R-:W1:Y:S04]  /*0300*/  LDS R28, [R3+0x80] ;  /* 0x00008000031c7984 */ /* 0x000e680000000800 */
[----:B------:R-:W2:Y:S04]  /*0310*/  LDS R27, [R3+0x100] ;  /* 0x00010000031b7984 */ /* 0x000ea80000000800 */
[----:B------:R-:W-:Y:S04]  /*0320*/  LDS.128 R8, [R5+0x10] ;  /* 0x0000100005087984 */ /* 0x000fe80000000c00 */
[----:B------:R-:W-:Y:S01]  /*0330*/  LDS R24, [R3+0x280] ;  /* 0x0002800003187984 */ /* 0x000fe20000000800 */
[----:B0-----:R-:W-:-:S03]  /*0340*/  IMAD R26, R12, R26, R25 ;  /* 0x0000001a0c1a7224 */ /* 0x001fc600078e0219 */
[----:B------:R-:W0:Y:S01]  /*0350*/  LDS R12, [R3+0x180] ;  /* 0x00018000030c7984 */ /* 0x000e220000000800 */
[----:B-1----:R-:W-:-:S03]  /*0360*/  IMAD R13, R28, R13, R26 ;  /* 0x0000000d1c0d7224 */ /* 0x002fc600078e021a */
[----:B------:R-:W1:Y:S01]  /*0370*/  LDS R26, [R3+0x200] ;  /* 0x00020000031a7984 */ /* 0x000e620000000800 */
[----:B--2---:R-:W-:-:S03]  /*0380*/  IMAD R13, R27, R14, R13 ;  /* 0x0000000e1b0d7224 */ /* 0x004fc600078e020d */
[----:B------:R-:W2:Y:S01]  /*0390*/  LDS R25, [R3+0x300] ;  /* 0x0003000003197984 */ /* 0x000ea20000000800 */
[----:B0-----:R-:W-:-:S04]  /*03a0*/  IMAD R13, R12, R15, R13 ;  /* 0x0000000f0c0d7224 */ /* 0x001fc800078e020d */
[----:B-1----:R-:W-:Y:S02]  /*03b0*/  IMAD R13, R8, R26, R13 ;  /* 0x0000001a080d7224 */ /* 0x002fe400078e020d */
[----:B------:R-:W0:Y:S02]  /*03c0*/  LDS R8, [R3+0x380] ;  /* 0x0003800003087984 */ /* 0x000e240000000800 */
[----:B------:R-:W-:Y:S02]  /*03d0*/  IMAD R9, R24, R9, R13 ;  /* 0x0000000918097224 */ /* 0x000fe400078e020d */
[----:B------:R-:W-:Y:S04]  /*03e0*/  LDS R26, [R3+0x400] ;  /* 0x00040000031a7984 */ /* 0x000fe80000000800 */
[----:B------:R-:W1:Y:S04]  /*03f0*/  LDS.128 R12, [R5+0x20] ;  /* 0x00002000050c7984 */ /* 0x000e680000000c00 */
[----:B------:R-:W3:Y:S01]  /*0400*/  LDS R24, [R3+0x480] ;  /* 0x0004800003187984 */ /* 0x000ee20000000800 */
[----:B--2---:R-:W-:-:S03]  /*0410*/  IMAD R9, R25, R10, R9 ;  /* 0x0000000a19097224 */ /* 0x004fc600078e0209 */
[----:B------:R-:W2:Y:S01]  /*0420*/  LDS R25, [R3+0x500] ;  /* 0x0005000003197984 */ /* 0x000ea20000000800 */
[----:B0-----:R-:W-:-:S04]  /*0430*/  IMAD R9, R8, R11, R9 ;  /* 0x0000000b08097224 */ /* 0x001fc800078e0209 */
[----:B-1----:R-:W-:Y:S02]  /*0440*/  IMAD R9, R12, R26, R9 ;  /* 0x0000001a0c097224 */ /* 0x002fe400078e0209 */
[----:B------:R-:W0:Y:S02]  /*0450*/  LDS R12, [R3+0x580] ;  /* 0x00058000030c7984 */ /* 0x000e240000000800 */
[----:B---3--:R-:W-:Y:S02]  /*0460*/  IMAD R13, R24, R13, R9 ;  /* 0x0000000d180d7224 */ /* 0x008fe400078e0209 */
        /* <DEDUP_REMOVED lines=28> */
[----:B------:R-:W1:Y:S01]  /*0630*/  LDS.128 R12, [R5+0x60] ;  /* 0x00006000050c7984 */ /* 0x000e620000000c00 */
[----:B--2---:R-:W-:-:S03]  /*0640*/  IMAD R9, R25, R10, R9 ;  /* 0x0000000a19097224 */ /* 0x004fc600078e0209 */
[----:B------:R-:W2:Y:S04]  /*0650*/  LDS R24, [R3+0xc80] ;  /* 0x000c800003187984 */ /* 0x000ea80000000800 */
[----:B------:R-:W3:Y:S01]  /*0660*/  LDS R25, [R3+0xd00] ;  /* 0x000d000003197984 */ /* 0x000ee20000000800 */
[----:B0-----:R-:W-:-:S04]  /*0670*/  IMAD R9, R8, R11, R9 ;  /* 0x0000000b08097224 */ /* 0x001fc800078e0209 */
[----:B-1----:R-:W-:Y:S02]  /*0680*/  IMAD R9, R12, R26, R9 ;  /* 0x0000001a0c097224 */ /* 0x002fe400078e0209 */
[----:B------:R-:W0:Y:S02]  /*0690*/  LDS R12, [R3+0xd80] ;  /* 0x000d8000030c7984 */ /* 0x000e240000000800 */
[----:B--2---:R-:W-:Y:S02]  /*06a0*/  IMAD R24, R24, R13, R9 ;  /* 0x0000000d18187224 */ /* 0x004fe400078e0209 */
[----:B------:R-:W-:Y:S04]  /*06b0*/  LDS R13, [R3+0xe00] ;  /* 0x000e0000030d7984 */ /* 0x000fe80000000800 */
[----:B------:R-:W1:Y:S01]  /*06c0*/  LDS.128 R8, [R5+0x70] ;  /* 0x0000700005087984 */ /* 0x000e620000000c00 */
[----:B---3--:R-:W-:-:S03]  /*06d0*/  IMAD R24, R25, R14, R24 ;  /* 0x0000000e19187224 */ /* 0x008fc600078e0218 */
[----:B------:R-:W2:Y:S04]  /*06e0*/  LDS R25, [R3+0xe80] ;  /* 0x000e800003197984 */ /* 0x000ea80000000800 */
[----:B------:R-:W3:Y:S04]  /*06f0*/  LDS R26, [R3+0xf00] ;  /* 0x000f0000031a7984 */ /* 0x000ee80000000800 */
[----:B------:R-:W4:Y:S01]  /*0700*/  LDS R14, [R3+0xf80] ;  /* 0x000f8000030e7984 */ /* 0x000f220000000800 */
[----:B------:R-:W-:Y:S01]  /*0710*/  IADD3 R16, PT, PT, R16, 0x1, RZ ;  /* 0x0000000110107810 */ /* 0x000fe20007ffe0ff */
[----:B------:R-:W-:Y:S03]  /*0720*/  BAR.SYNC.DEFER_BLOCKING 0x0 ;  /* 0x0000000000007b1d */ /* 0x000fe60000010000 */
[----:B------:R-:W-:Y:S01]  /*0730*/  ISETP.NE.AND P0, PT, R16, RZ, PT ;  /* 0x000000ff1000720c */ /* 0x000fe20003f05270 */
[----:B0-----:R-:W-:-:S04]  /*0740*/  IMAD R12, R12, R15, R24 ;  /* 0x0000000f0c0c7224 */ /* 0x001fc800078e0218 */
[----:B-1----:R-:W-:-:S04]  /*0750*/  IMAD R8, R8, R13, R12 ;  /* 0x0000000d08087224 */ /* 0x002fc800078e020c */
[----:B--2---:R-:W-:-:S04]  /*0760*/  IMAD R9, R25, R9, R8 ;  /* 0x0000000919097224 */ /* 0x004fc800078e0208 */
[----:B---3--:R-:W-:Y:S01]  /*0770*/  IMAD R9, R26, R10, R9 ;  /* 0x0000000a1a097224 */ /* 0x008fe200078e0209 */
[----:B------:R-:W-:Y:S02]  /*0780*/  IADD3 R18, PT, PT, R18, 0x20, RZ ;  /* 0x0000002012127810 */ /* 0x000fe40007ffe0ff */
[----:B------:R-:W-:Y:S01]  /*0790*/  IADD3 R7, PT, PT, R7, 0x20, RZ ;  /* 0x0000002007077810 */ /* 0x000fe20007ffe0ff */
[----:B----4-:R-:W-:Y:S01]  /*07a0*/  IMAD R25, R14, R11, R9 ;  /* 0x0000000b0e197224 */ /* 0x010fe200078e0209 */
[----:B------:R-:W-:Y:S02]  /*07b0*/  IADD3 R19, PT, PT, R19, 0x20, RZ ;  /* 0x0000002013137810 */ /* 0x000fe40007ffe0ff */
[----:B------:R-:W-:Y:S01]  /*07c0*/  LEA R17, R6, R17, 0x5 ;  /* 0x0000001106117211 */ /* 0x000fe200078e28ff */
[----:B------:R-:W-:Y:S06]  /*07d0*/  @P0 BRA `(.L_x_1) ;  /* 0xfffffff800840947 */ /* 0x000fec000383ffff */
.L_x_0:
[----:B------:R-:W-:-:S04]  /*07e0*/  VIMNMX R3, PT, PT, R20, R21, !PT ;  /* 0x0000001514037248 */ /* 0x000fc80007fe0100 */
[----:B------:R-:W-:-:S13]  /*07f0*/  ISETP.GE.AND P0, PT, R3, R6, PT ;  /* 0x000000060300720c */ /* 0x000fda0003f06270 */
[----:B------:R-:W-:Y:S05]  /*0800*/  @P0 EXIT ;  /* 0x000000000000094d */ /* 0x000fea0003800000 */
[----:B------:R-:W0:Y:S01]  /*0810*/  LDC.64 R2, c[0x0][0x390] ;  /* 0x0000e400ff027b82 */ /* 0x000e220000000a00 */
[----:B------:R-:W-:-:S04]  /*0820*/  IMAD R21, R20, R6, R21 ;  /* 0x0000000614157224 */ /* 0x000fc800078e0215 */
[----:B0-----:R-:W-:-:S05]  /*0830*/  IMAD.WIDE R2, R21, 0x4, R2 ;  /* 0x0000000415027825 */ /* 0x001fca00078e0202 */
[----:B------:R-:W-:Y:S01]  /*0840*/  STG.E desc[UR8][R2.64], R25 ;  /* 0x0000001902007986 */ /* 0x000fe2000c101908 */
[----:B------:R-:W-:Y:S05]  /*0850*/  EXIT ;  /* 0x000000000000794d */ /* 0x000fea0003800000 */
.L_x_2:
[----:B------:R-:W-:-:S00]  /*0860*/  BRA `(.L_x_2) ;  /* 0xfffffffc00fc7947 */ /* 0x000fc0000383ffff */
[----:B------:R-:W-:-:S00]  /*0870*/  NOP ;  /* 0x0000000000007918 */ /* 0x000fc00000000000 */
        /* <DEDUP_REMOVED lines=8> */
.L_x_3:


//--------------------- .nv.shared._Z15warpTiledMatMulPiS_S_i --------------------------
	.section	.nv.shared._Z15warpTiledMatMulPiS_S_i,"aw",@nobits
	.sectionflags	@""
	.align	4
.nv.shared._Z15warpTiledMatMulPiS_S_i:
	.zero		9216


//--------------------- .nv.shared.reserved.0     --------------------------
	.section	.nv.shared.reserved.0,"aw",@nobits
	.weak		__nv_reservedSMEM_offset_0_alias
	.size		__nv_reservedSMEM_offset_0_alias, 0, 64
	.other		__nv_reservedSMEM_offset_0_alias,@"STO_CUDA_RESERVED_SHARED STV_DEFAULT"
__nv_reservedSMEM_offset_0_alias:
	.zero		0
	.zero		64


//--------------------- .nv.constant0._Z15warpTiledMatMulPiS_S_i --------------------------
	.section	.nv.constant0._Z15warpTiledMatMulPiS_S_i,"a",@progbits
	.sectionflags	@""
	.align	4
.nv.constant0._Z15warpTiledMatMulPiS_S_i:
	.zero		924


//--------------------- SYMBOLS --------------------------

	.type		.nv.reservedSmem.offset0,@object
	.size		.nv.reservedSmem.offset0,0x4
	.type		.nv.reservedSmem.cap,@object
	.size		.nv.reservedSmem.cap,0x4
